	.headerflags	@"EF_CUDA_TEXMODE_UNIFIED EF_CUDA_64BIT_ADDRESS EF_CUDA_ACCELERATORS EF_CUDA_SM90 EF_CUDA_VIRTUAL_SM(EF_CUDA_SM90)"
	.elftype	@"ET_EXEC"


//--------------------- .nv.info                  --------------------------
	.section	.nv.info,"",@"SHT_CUDA_INFO"
	.align	4


	//----- nvinfo : EIATTR_REGCOUNT
	.align		4
        /*0000*/ 	.byte	0x04, 0x2f
        /*0002*/ 	.short	(.L_1 - .L_0)
	.align		4
.L_0:
        /*0004*/ 	.word	index@(triton_poi_fused__to_copy_14)
        /*0008*/ 	.word	0x0000000a


	//----- nvinfo : EIATTR_MIN_STACK_SIZE
	.align		4
.L_1:
        /*000c*/ 	.byte	0x04, 0x12
        /*000e*/ 	.short	(.L_3 - .L_2)
	.align		4
.L_2:
        /*0010*/ 	.word	index@(triton_poi_fused__to_copy_14)
        /*0014*/ 	.word	0x00000000


	//----- nvinfo : EIATTR_FRAME_SIZE
	.align		4
.L_3:
        /*0018*/ 	.byte	0x04, 0x11
        /*001a*/ 	.short	(.L_5 - .L_4)
	.align		4
.L_4:
        /*001c*/ 	.word	index@(triton_poi_fused__to_copy_14)
        /*0020*/ 	.word	0x00000000


	//----- nvinfo : EIATTR_MIN_STACK_SIZE
	.align		4
.L_5:
        /*0024*/ 	.byte	0x04, 0x12
        /*0026*/ 	.short	(.L_7 - .L_6)
	.align		4
.L_6:
        /*0028*/ 	.word	index@(triton_poi_fused__to_copy_14)
        /*002c*/ 	.word	0x00000000
.L_7:


//--------------------- .nv.info.triton_poi_fused__to_copy_14 --------------------------
	.section	.nv.info.triton_poi_fused__to_copy_14,"",@"SHT_CUDA_INFO"
	.sectionflags	@""
	.align	4


	//----- nvinfo : EIATTR_CUDA_API_VERSION
	.align		4
        /*0000*/ 	.byte	0x04, 0x37
        /*0002*/ 	.short	(.L_9 - .L_8)
.L_8:
        /*0004*/ 	.word	0x0000007c


	//----- nvinfo : EIATTR_KPARAM_INFO
	.align		4
.L_9:
        /*0008*/ 	.byte	0x04, 0x17
        /*000a*/ 	.short	(.L_11 - .L_10)
.L_10:
        /*000c*/ 	.word	0x00000000
        /*0010*/ 	.short	0x0001
        /*0012*/ 	.short	0x0008
        /*0014*/ 	.byte	0x00, 0xf0, 0x11, 0x00


	//----- nvinfo : EIATTR_KPARAM_INFO
	.align		4
.L_11:
        /*0018*/ 	.byte	0x04, 0x17
        /*001a*/ 	.short	(.L_13 - .L_12)
.L_12:
        /*001c*/ 	.word	0x00000000
        /*0020*/ 	.short	0x0000
        /*0022*/ 	.short	0x0000
        /*0024*/ 	.byte	0x00, 0xf4, 0x21, 0x00


	//----- nvinfo : EIATTR_SPARSE_MMA_MASK
	.align		4
.L_13:
        /*0028*/ 	.byte	0x03, 0x50
        /*002a*/ 	.short	0x0000


	//----- nvinfo : EIATTR_MAXREG_COUNT
	.align		4
        /*002c*/ 	.byte	0x03, 0x1b
        /*002e*/ 	.short	0x00ff


	//----- nvinfo : EIATTR_EXIT_INSTR_OFFSETS
	.align		4
        /*0030*/ 	.byte	0x04, 0x1c
        /*0032*/ 	.short	(.L_15 - .L_14)


	//   ....[0]....
.L_14:
        /*0034*/ 	.word	0x00000100


	//   ....[1]....
        /*0038*/ 	.word	0x00000130


	//----- nvinfo : EIATTR_REQNTID
	.align		4
.L_15:
        /*003c*/ 	.byte	0x04, 0x10
        /*003e*/ 	.short	(.L_17 - .L_16)
.L_16:
        /*0040*/ 	.word	0x00000020
        /*0044*/ 	.word	0x00000001
        /*0048*/ 	.word	0x00000001


	//----- nvinfo : EIATTR_CBANK_PARAM_SIZE
	.align		4
.L_17:
        /*004c*/ 	.byte	0x03, 0x19
        /*004e*/ 	.short	0x000c


	//----- nvinfo : EIATTR_PARAM_CBANK
	.align		4
        /*0050*/ 	.byte	0x04, 0x0a
        /*0052*/ 	.short	(.L_19 - .L_18)
	.align		4
.L_18:
        /*0054*/ 	.word	index@(.nv.constant0.triton_poi_fused__to_copy_14)
        /*0058*/ 	.short	0x0210
        /*005a*/ 	.short	0x000c


	//----- nvinfo : EIATTR_SW_WAR
	.align		4
.L_19:
        /*005c*/ 	.byte	0x04, 0x36
        /*005e*/ 	.short	(.L_21 - .L_20)
.L_20:
        /*0060*/ 	.word	0x00000008
.L_21:


//--------------------- .nv.callgraph             --------------------------
	.section	.nv.callgraph,"",@"SHT_CUDA_CALLGRAPH"
	.align	4
	.sectionentsize	8
	.align		4
        /*0000*/ 	.word	0x00000000
	.align		4
        /*0004*/ 	.word	0xffffffff
	.align		4
        /*0008*/ 	.word	0x00000000
	.align		4
        /*000c*/ 	.word	0xfffffffe
	.align		4
        /*0010*/ 	.word	0x00000000
	.align		4
        /*0014*/ 	.word	0xfffffffd
	.align		4
        /*0018*/ 	.word	0x00000000
	.align		4
        /*001c*/ 	.word	0xfffffffc


//--------------------- .text.triton_poi_fused__to_copy_14 --------------------------
	.section	.text.triton_poi_fused__to_copy_14,"ax",@progbits
	.align	128
        .global         triton_poi_fused__to_copy_14
        .type           triton_poi_fused__to_copy_14,@function
        .size           triton_poi_fused__to_copy_14,(.L_x_1 - triton_poi_fused__to_copy_14)
        .other          triton_poi_fused__to_copy_14,@"STO_CUDA_ENTRY STV_DEFAULT"
triton_poi_fused__to_copy_14:
.text.triton_poi_fused__to_copy_14:
[----:B------:R-:W0:Y:S02]  /*0000*/  LDC R1, c[0x0][0x28] ;  /* 0x00000a00ff017b82 */ /* 0x000e240000000800 */
[----:B------:R-:W1:Y:S01]  /*0010*/  S2R R6, SR_TID.X ;  /* 0x0000000000067919 */ /* 0x000e620000002100 */
[----:B------:R-:W-:Y:S01]  /*0020*/  IMAD.MOV.U32 R7, RZ, RZ, 0x3f000000 ;  /* 0x3f000000ff077424 */ /* 0x000fe200078e00ff */
[----:B------:R-:W2:Y:S01]  /*0030*/  LDC.64 R2, c[0x0][0x210] ;  /* 0x00008400ff027b82 */ /* 0x000ea20000000a00 */
[----:B------:R-:W3:Y:S01]  /*0040*/  S2R R5, SR_CTAID.X ;  /* 0x0000000000057919 */ /* 0x000ee20000002500 */
[C---:B-1----:R-:W-:Y:S02]  /*0050*/  LOP3.LUT R0, R6.reuse, 0x3, RZ, 0xc0, !PT ;  /* 0x0000000306007812 */ /* 0x042fe400078ec0ff */
[----:B------:R-:W-:-:S03]  /*0060*/  LOP3.LUT P0, RZ, R6, 0x1c, RZ, 0xc0, !PT ;  /* 0x0000001c06ff7812 */ /* 0x000fc6000780c0ff */
[----:B---3--:R-:W-:-:S04]  /*0070*/  IMAD R5, R5, 0x4, R0 ;  /* 0x0000000405057824 */ /* 0x008fc800078e0200 */
[C---:B--2---:R-:W-:Y:S01]  /*0080*/  IMAD.WIDE R2, R5.reuse, 0x8, R2 ;  /* 0x0000000805027825 */ /* 0x044fe200078e0202 */
[----:B------:R-:W-:Y:S02]  /*0090*/  I2FP.F32.S32 R0, R5 ;  /* 0x0000000500007245 */ /* 0x000fe40000201400 */
[----:B------:R-:W-:-:S03]  /*00a0*/  ISETP.LT.AND P0, PT, R5, 0x4, !P0 ;  /* 0x000000040500780c */ /* 0x000fc60004701270 */
[----:B------:R-:W-:-:S04]  /*00b0*/  FADD R0, R0, 0.5 ;  /* 0x3f00000000007421 */ /* 0x000fc80000000000 */
[----:B------:R-:W-:-:S05]  /*00c0*/  FFMA R0, R0, R7, -0.5 ;  /* 0xbf00000000007423 */ /* 0x000fca0000000007 */
[----:B------:R-:W-:-:S04]  /*00d0*/  FMNMX R0, RZ, R0, !PT ;  /* 0x00000000ff007209 */ /* 0x000fc80007800000 */
[----:B------:R-:W1:Y:S02]  /*00e0*/  F2I.TRUNC.NTZ R4, R0 ;  /* 0x0000000000047305 */ /* 0x000e64000020f100 */
[----:B-1----:R-:W-:Y:S01]  /*00f0*/  SHF.R.S32.HI R5, RZ, 0x1f, R4 ;  /* 0x0000001fff057819 */ /* 0x002fe20000011404 */
[----:B------:R-:W-:Y:S06]  /*0100*/  @!P0 EXIT ;  /* 0x000000000000894d */ /* 0x000fec0003800000 */
[----:B------:R-:W-:Y:S02]  /*0110*/  ULDC.64 UR4, c[0x0][0x208] ;  /* 0x0000820000047ab9 */ /* 0x000fe40000000a00 */
[----:B------:R-:W-:Y:S01]  /*0120*/  STG.E.64 desc[UR4][R2.64], R4 ;  /* 0x0000000402007986 */ /* 0x000fe2000c101b04 */
[----:B------:R-:W-:Y:S05]  /*0130*/  EXIT ;  /* 0x000000000000794d */ /* 0x000fea0003800000 */
.L_x_0:
[----:B------:R-:W-:-:S00]  /*0140*/  BRA `(.L_x_0) ;  /* 0xfffffffc00fc7947 */ /* 0x000fc0000383ffff */
[----:B------:R-:W-:-:S00]  /*0150*/  NOP ;  /* 0x0000000000007918 */ /* 0x000fc00000000000 */
        /* <DEDUP_REMOVED lines=10> */
.L_x_1:


//--------------------- .nv.constant0.triton_poi_fused__to_copy_14 --------------------------
	.section	.nv.constant0.triton_poi_fused__to_copy_14,"a",@progbits
	.sectionflags	@""
	.align	4
.nv.constant0.triton_poi_fused__to_copy_14:
	.zero		540
